	.headerflags	@"EF_CUDA_TEXMODE_UNIFIED EF_CUDA_64BIT_ADDRESS EF_CUDA_ACCELERATORS EF_CUDA_SM90 EF_CUDA_VIRTUAL_SM(EF_CUDA_SM90)"
	.elftype	@"ET_EXEC"


//--------------------- .nv.info                  --------------------------
	.section	.nv.info,"",@"SHT_CUDA_INFO"
	.align	4


	//----- nvinfo : EIATTR_REGCOUNT
	.align		4
        /*0000*/ 	.byte	0x04, 0x2f
        /*0002*/ 	.short	(.L_1 - .L_0)
	.align		4
.L_0:
        /*0004*/ 	.word	index@(triton_poi_fused_max_pool2d_with_indices_18)
        /*0008*/ 	.word	0x00000010


	//----- nvinfo : EIATTR_MIN_STACK_SIZE
	.align		4
.L_1:
        /*000c*/ 	.byte	0x04, 0x12
        /*000e*/ 	.short	(.L_3 - .L_2)
	.align		4
.L_2:
        /*0010*/ 	.word	index@(triton_poi_fused_max_pool2d_with_indices_18)
        /*0014*/ 	.word	0x00000000


	//----- nvinfo : EIATTR_FRAME_SIZE
	.align		4
.L_3:
        /*0018*/ 	.byte	0x04, 0x11
        /*001a*/ 	.short	(.L_5 - .L_4)
	.align		4
.L_4:
        /*001c*/ 	.word	index@(triton_poi_fused_max_pool2d_with_indices_18)
        /*0020*/ 	.word	0x00000000


	//----- nvinfo : EIATTR_MIN_STACK_SIZE
	.align		4
.L_5:
        /*0024*/ 	.byte	0x04, 0x12
        /*0026*/ 	.short	(.L_7 - .L_6)
	.align		4
.L_6:
        /*0028*/ 	.word	index@(triton_poi_fused_max_pool2d_with_indices_18)
        /*002c*/ 	.word	0x00000000
.L_7:


//--------------------- .nv.info.triton_poi_fused_max_pool2d_with_indices_18 --------------------------
	.section	.nv.info.triton_poi_fused_max_pool2d_with_indices_18,"",@"SHT_CUDA_INFO"
	.sectionflags	@""
	.align	4


	//----- nvinfo : EIATTR_CUDA_API_VERSION
	.align		4
        /*0000*/ 	.byte	0x04, 0x37
        /*0002*/ 	.short	(.L_9 - .L_8)
.L_8:
        /*0004*/ 	.word	0x0000007c


	//----- nvinfo : EIATTR_KPARAM_INFO
	.align		4
.L_9:
        /*0008*/ 	.byte	0x04, 0x17
        /*000a*/ 	.short	(.L_11 - .L_10)
.L_10:
        /*000c*/ 	.word	0x00000000
        /*0010*/ 	.short	0x0003
        /*0012*/ 	.short	0x0018
        /*0014*/ 	.byte	0x00, 0xf0, 0x11, 0x00


	//----- nvinfo : EIATTR_KPARAM_INFO
	.align		4
.L_11:
        /*0018*/ 	.byte	0x04, 0x17
        /*001a*/ 	.short	(.L_13 - .L_12)
.L_12:
        /*001c*/ 	.word	0x00000000
        /*0020*/ 	.short	0x0002
        /*0022*/ 	.short	0x0010
        /*0024*/ 	.byte	0x00, 0xf4, 0x21, 0x00


	//----- nvinfo : EIATTR_KPARAM_INFO
	.align		4
.L_13:
        /*0028*/ 	.byte	0x04, 0x17
        /*002a*/ 	.short	(.L_15 - .L_14)
.L_14:
        /*002c*/ 	.word	0x00000000
        /*0030*/ 	.short	0x0001
        /*0032*/ 	.short	0x0008
        /*0034*/ 	.byte	0x00, 0xf4, 0x21, 0x00


	//----- nvinfo : EIATTR_KPARAM_INFO
	.align		4
.L_15:
        /*0038*/ 	.byte	0x04, 0x17
        /*003a*/ 	.short	(.L_17 - .L_16)
.L_16:
        /*003c*/ 	.word	0x00000000
        /*0040*/ 	.short	0x0000
        /*0042*/ 	.short	0x0000
        /*0044*/ 	.byte	0x00, 0xf4, 0x21, 0x00


	//----- nvinfo : EIATTR_SPARSE_MMA_MASK
	.align		4
.L_17:
        /*0048*/ 	.byte	0x03, 0x50
        /*004a*/ 	.short	0x0000


	//----- nvinfo : EIATTR_MAXREG_COUNT
	.align		4
        /*004c*/ 	.byte	0x03, 0x1b
        /*004e*/ 	.short	0x00ff


	//----- nvinfo : EIATTR_EXIT_INSTR_OFFSETS
	.align		4
        /*0050*/ 	.byte	0x04, 0x1c
        /*0052*/ 	.short	(.L_19 - .L_18)


	//   ....[0]....
.L_18:
        /*0054*/ 	.word	0x00000410


	//----- nvinfo : EIATTR_REQNTID
	.align		4
.L_19:
        /*0058*/ 	.byte	0x04, 0x10
        /*005a*/ 	.short	(.L_21 - .L_20)
.L_20:
        /*005c*/ 	.word	0x00000080
        /*0060*/ 	.word	0x00000001
        /*0064*/ 	.word	0x00000001


	//----- nvinfo : EIATTR_CBANK_PARAM_SIZE
	.align		4
.L_21:
        /*0068*/ 	.byte	0x03, 0x19
        /*006a*/ 	.short	0x001c


	//----- nvinfo : EIATTR_PARAM_CBANK
	.align		4
        /*006c*/ 	.byte	0x04, 0x0a
        /*006e*/ 	.short	(.L_23 - .L_22)
	.align		4
.L_22:
        /*0070*/ 	.word	index@(.nv.constant0.triton_poi_fused_max_pool2d_with_indices_18)
        /*0074*/ 	.short	0x0210
        /*0076*/ 	.short	0x001c


	//----- nvinfo : EIATTR_SW_WAR
	.align		4
.L_23:
        /*0078*/ 	.byte	0x04, 0x36
        /*007a*/ 	.short	(.L_25 - .L_24)
.L_24:
        /*007c*/ 	.word	0x00000008
.L_25:


//--------------------- .nv.callgraph             --------------------------
	.section	.nv.callgraph,"",@"SHT_CUDA_CALLGRAPH"
	.align	4
	.sectionentsize	8
	.align		4
        /*0000*/ 	.word	0x00000000
	.align		4
        /*0004*/ 	.word	0xffffffff
	.align		4
        /*0008*/ 	.word	0x00000000
	.align		4
        /*000c*/ 	.word	0xfffffffe
	.align		4
        /*0010*/ 	.word	0x00000000
	.align		4
        /*0014*/ 	.word	0xfffffffd
	.align		4
        /*0018*/ 	.word	0x00000000
	.align		4
        /*001c*/ 	.word	0xfffffffc


//--------------------- .text.triton_poi_fused_max_pool2d_with_indices_18 --------------------------
	.section	.text.triton_poi_fused_max_pool2d_with_indices_18,"ax",@progbits
	.align	128
        .global         triton_poi_fused_max_pool2d_with_indices_18
        .type           triton_poi_fused_max_pool2d_with_indices_18,@function
        .size           triton_poi_fused_max_pool2d_with_indices_18,(.L_x_1 - triton_poi_fused_max_pool2d_with_indices_18)
        .other          triton_poi_fused_max_pool2d_with_indices_18,@"STO_CUDA_ENTRY STV_DEFAULT"
triton_poi_fused_max_pool2d_with_indices_18:
.text.triton_poi_fused_max_pool2d_with_indices_18:
[----:B------:R-:W-:Y:S01]  /*0000*/  LDC R1, c[0x0][0x28] ;  /* 0x00000a00ff017b82 */ /* 0x000fe20000000800 */
[----:B------:R-:W1:Y:S01]  /*0010*/  S2R R0, SR_TID.X ;  /* 0x0000000000007919 */ /* 0x000e620000002100 */
[----:B------:R-:W-:Y:S01]  /*0020*/  ULDC.64 UR4, c[0x0][0x208] ;  /* 0x0000820000047ab9 */ /* 0x000fe20000000a00 */
[----:B------:R-:W-:Y:S01]  /*0030*/  ULDC.64 UR6, c[0x0][0x220] ;  /* 0x0000880000067ab9 */ /* 0x000fe20000000a00 */
[----:B------:R-:W2:Y:S01]  /*0040*/  S2R R3, SR_CTAID.X ;  /* 0x0000000000037919 */ /* 0x000ea20000002500 */
[----:B-1----:R-:W-:Y:S01]  /*0050*/  IMAD.SHL.U32 R0, R0, 0x2, RZ ;  /* 0x0000000200007824 */ /* 0x002fe200078e00ff */
[----:B--2---:R-:W-:-:S04]  /*0060*/  SHF.R.S32.HI R5, RZ, 0x17, R3 ;  /* 0x00000017ff057819 */ /* 0x004fc80000011403 */
[----:B------:R-:W-:Y:S02]  /*0070*/  LOP3.LUT R0, R0, 0xfe, RZ, 0xc0, !PT ;  /* 0x000000fe00007812 */ /* 0x000fe400078ec0ff */
[----:B------:R-:W-:-:S03]  /*0080*/  SGXT R5, R5, 0x1 ;  /* 0x000000010505781a */ /* 0x000fc60000000200 */
[----:B------:R-:W-:-:S05]  /*0090*/  IMAD R0, R3, 0x100, R0 ;  /* 0x0000010003007824 */ /* 0x000fca00078e0200 */
[----:B------:R-:W-:Y:S02]  /*00a0*/  SHF.R.S32.HI R3, RZ, 0x1f, R0 ;  /* 0x0000001fff037819 */ /* 0x000fe40000011400 */
[-C--:B------:R-:W-:Y:S02]  /*00b0*/  LEA.HI R6, R5, R0.reuse, RZ, 0xa ;  /* 0x0000000005067211 */ /* 0x080fe400078f50ff */
[----:B------:R-:W-:Y:S02]  /*00c0*/  LEA.HI R4, R3, R0, RZ, 0x7 ;  /* 0x0000000003047211 */ /* 0x000fe400078f38ff */
[----:B------:R-:W1:Y:S01]  /*00d0*/  LDC.64 R2, c[0x0][0x210] ;  /* 0x00008400ff027b82 */ /* 0x000e620000000a00 */
[----:B------:R-:W-:Y:S01]  /*00e0*/  IMAD.SHL.U32 R7, R6, 0x4, RZ ;  /* 0x0000000406077824 */ /* 0x000fe200078e00ff */
[----:B------:R-:W-:-:S04]  /*00f0*/  SHF.R.S32.HI R5, RZ, 0x7, R4 ;  /* 0x00000007ff057819 */ /* 0x000fc80000011404 */
[----:B------:R-:W-:Y:S02]  /*0100*/  LEA.HI R6, R5, R5, RZ, 0x3 ;  /* 0x0000000505067211 */ /* 0x000fe400078f18ff */
[----:B------:R-:W-:Y:S02]  /*0110*/  LOP3.LUT R8, R7, 0xfffff000, RZ, 0xc0, !PT ;  /* 0xfffff00007087812 */ /* 0x000fe400078ec0ff */
[----:B------:R-:W-:Y:S02]  /*0120*/  LOP3.LUT R7, R4, 0xffffff80, RZ, 0xc0, !PT ;  /* 0xffffff8004077812 */ /* 0x000fe400078ec0ff */
[----:B------:R-:W-:Y:S02]  /*0130*/  LOP3.LUT R6, R6, 0xfffff8, RZ, 0xc0, !PT ;  /* 0x00fffff806067812 */ /* 0x000fe400078ec0ff */
[----:B------:R-:W-:-:S03]  /*0140*/  IADD3 R7, R8, R0, -R7 ;  /* 0x0000000008077210 */ /* 0x000fc60007ffe807 */
[----:B------:R-:W-:-:S04]  /*0150*/  IMAD.IADD R6, R5, 0x1, -R6 ;  /* 0x0000000105067824 */ /* 0x000fc800078e0a06 */
[----:B------:R-:W-:-:S04]  /*0160*/  IMAD R11, R6, 0x100, R7 ;  /* 0x00000100060b7824 */ /* 0x000fc800078e0207 */
[C---:B------:R-:W-:Y:S02]  /*0170*/  VIADD R9, R11.reuse, 0x80 ;  /* 0x000000800b097836 */ /* 0x040fe40000000000 */
[----:B-1----:R-:W-:-:S04]  /*0180*/  IMAD.WIDE R6, R11, 0x4, R2 ;  /* 0x000000040b067825 */ /* 0x002fc800078e0202 */
[--C-:B------:R-:W-:Y:S02]  /*0190*/  IMAD.WIDE R8, R9, 0x4, R2.reuse ;  /* 0x0000000409087825 */ /* 0x100fe400078e0202 */
[----:B------:R-:W2:Y:S02]  /*01a0*/  LDG.E.64 R6, desc[UR4][R6.64] ;  /* 0x0000000406067981 */ /* 0x000ea4000c1e1b00 */
[----:B------:R-:W-:Y:S02]  /*01b0*/  VIADD R5, R11, 0x800 ;  /* 0x000008000b057836 */ /* 0x000fe40000000000 */
[----:B------:R1:W2:Y:S02]  /*01c0*/  LDG.E.64 R12, desc[UR4][R8.64] ;  /* 0x00000004080c7981 */ /* 0x0002a4000c1e1b00 */
[----:B------:R-:W-:-:S04]  /*01d0*/  IMAD.WIDE R4, R5, 0x4, R2 ;  /* 0x0000000405047825 */ /* 0x000fc800078e0202 */
[----:B------:R-:W-:Y:S02]  /*01e0*/  VIADD R11, R11, 0x880 ;  /* 0x000008800b0b7836 */ /* 0x000fe40000000000 */
[----:B------:R-:W3:Y:S02]  /*01f0*/  LDG.E.64 R4, desc[UR4][R4.64] ;  /* 0x0000000404047981 */ /* 0x000ee4000c1e1b00 */
[----:B------:R-:W-:Y:S01]  /*0200*/  IMAD.WIDE R2, R11, 0x4, R2 ;  /* 0x000000040b027825 */ /* 0x000fe200078e0202 */
[----:B-1----:R-:W1:Y:S05]  /*0210*/  LDC.64 R8, c[0x0][0x218] ;  /* 0x00008600ff087b82 */ /* 0x002e6a0000000a00 */
[----:B------:R-:W4:Y:S01]  /*0220*/  LDG.E.64 R2, desc[UR4][R2.64] ;  /* 0x0000000402027981 */ /* 0x000f22000c1e1b00 */
[----:B--2---:R-:W-:-:S02]  /*0230*/  FSETP.GT.AND P4, PT, R13, R7, PT ;  /* 0x000000070d00720b */ /* 0x004fc40003f84000 */
[----:B------:R-:W-:Y:S02]  /*0240*/  FSETP.GT.AND P3, PT, R12, R6, PT ;  /* 0x000000060c00720b */ /* 0x000fe40003f64000 */
[----:B------:R-:W-:Y:S02]  /*0250*/  FSETP.NAN.AND P0, PT, R13, R13, PT ;  /* 0x0000000d0d00720b */ /* 0x000fe40003f08000 */
[----:B---3--:R-:W-:Y:S02]  /*0260*/  FSETP.NAN.AND P6, PT, R5, R5, PT ;  /* 0x000000050500720b */ /* 0x008fe40003fc8000 */
[----:B------:R-:W-:Y:S02]  /*0270*/  FSETP.NAN.AND P5, PT, R4, R4, PT ;  /* 0x000000040400720b */ /* 0x000fe40003fa8000 */
[----:B------:R-:W-:-:S03]  /*0280*/  FSETP.NAN.AND P1, PT, R12, R12, PT ;  /* 0x0000000c0c00720b */ /* 0x000fc60003f28000 */
[----:B------:R-:W-:Y:S02]  /*0290*/  @!P4 SEL R13, R13, R7, P0 ;  /* 0x000000070d0dc207 */ /* 0x000fe40000000000 */
[----:B------:R-:W-:Y:S02]  /*02a0*/  @!P3 SEL R12, R12, R6, P1 ;  /* 0x000000060c0cb207 */ /* 0x000fe40000800000 */
[----:B------:R-:W-:Y:S02]  /*02b0*/  FSETP.GEU.AND P0, PT, R13, R5, PT ;  /* 0x000000050d00720b */ /* 0x000fe40003f0e000 */
[----:B----4-:R-:W-:Y:S02]  /*02c0*/  FSETP.NAN.AND P1, PT, R2, R2, PT ;  /* 0x000000020200720b */ /* 0x010fe40003f28000 */
[----:B------:R-:W-:Y:S02]  /*02d0*/  FSETP.GEU.AND P2, PT, R12, R4, PT ;  /* 0x000000040c00720b */ /* 0x000fe40003f4e000 */
[----:B------:R-:W-:-:S02]  /*02e0*/  @!P6 SEL R5, R5, R13, !P0 ;  /* 0x0000000d0505e207 */ /* 0x000fc40004000000 */
[----:B------:R-:W-:Y:S02]  /*02f0*/  FSETP.NAN.AND P6, PT, R3, R3, PT ;  /* 0x000000030300720b */ /* 0x000fe40003fc8000 */
[----:B------:R-:W-:Y:S02]  /*0300*/  SEL R7, RZ, 0x1, !P4 ;  /* 0x00000001ff077807 */ /* 0x000fe40006000000 */
[----:B------:R-:W-:Y:S02]  /*0310*/  @!P5 SEL R4, R4, R12, !P2 ;  /* 0x0000000c0404d207 */ /* 0x000fe40005000000 */
[----:B------:R-:W-:Y:S02]  /*0320*/  SEL R6, RZ, 0x1, !P3 ;  /* 0x00000001ff067807 */ /* 0x000fe40005800000 */
[----:B------:R-:W-:Y:S02]  /*0330*/  SEL R7, R7, 0x2, P0 ;  /* 0x0000000207077807 */ /* 0x000fe40000000000 */
[----:B------:R-:W-:-:S02]  /*0340*/  FSETP.GEU.AND P3, PT, R4, R2, PT ;  /* 0x000000020400720b */ /* 0x000fc40003f6e000 */
[----:B------:R-:W-:Y:S02]  /*0350*/  SEL R10, R6, 0x2, P2 ;  /* 0x00000002060a7807 */ /* 0x000fe40001000000 */
[----:B------:R-:W-:Y:S02]  /*0360*/  FSETP.GEU.AND P0, PT, R5, R3, PT ;  /* 0x000000030500720b */ /* 0x000fe40003f0e000 */
[----:B------:R-:W-:Y:S02]  /*0370*/  @!P1 SEL R2, R2, R4, !P3 ;  /* 0x0000000402029207 */ /* 0x000fe40005800000 */
[----:B------:R-:W-:Y:S02]  /*0380*/  SEL R10, R10, 0x3, P3 ;  /* 0x000000030a0a7807 */ /* 0x000fe40001800000 */
[----:B------:R-:W-:Y:S02]  /*0390*/  SEL R11, R7, 0x3, P0 ;  /* 0x00000003070b7807 */ /* 0x000fe40000000000 */
[----:B------:R-:W-:-:S02]  /*03a0*/  IADD3 R6, P1, R0, UR6, RZ ;  /* 0x0000000600067c10 */ /* 0x000fc4000ff3e0ff */
[----:B------:R-:W-:Y:S01]  /*03b0*/  @!P6 SEL R3, R3, R5, !P0 ;  /* 0x000000050303e207 */ /* 0x000fe20004000000 */
[C---:B-1----:R-:W-:Y:S01]  /*03c0*/  IMAD.WIDE R4, R0.reuse, 0x4, R8 ;  /* 0x0000000400047825 */ /* 0x042fe200078e0208 */
[----:B------:R-:W-:-:S03]  /*03d0*/  LEA.HI.X.SX32 R7, R0, UR7, 0x1, P1 ;  /* 0x0000000700077c11 */ /* 0x000fc600088f0eff */
[----:B------:R-:W-:Y:S01]  /*03e0*/  IMAD R11, R11, 0x100, R10 ;  /* 0x000001000b0b7824 */ /* 0x000fe200078e020a */
[----:B------:R-:W-:Y:S04]  /*03f0*/  STG.E.64 desc[UR4][R4.64], R2 ;  /* 0x0000000204007986 */ /* 0x000fe8000c101b04 */
[----:B------:R-:W-:Y:S01]  /*0400*/  STG.E.U16 desc[UR4][R6.64], R11 ;  /* 0x0000000b06007986 */ /* 0x000fe2000c101504 */
[----:B------:R-:W-:Y:S05]  /*0410*/  EXIT ;  /* 0x000000000000794d */ /* 0x000fea0003800000 */
.L_x_0:
[----:B------:R-:W-:-:S00]  /*0420*/  BRA `(.L_x_0) ;  /* 0xfffffffc00fc7947 */ /* 0x000fc0000383ffff */
[----:B------:R-:W-:-:S00]  /*0430*/  NOP ;  /* 0x0000000000007918 */ /* 0x000fc00000000000 */
        /* <DEDUP_REMOVED lines=12> */
.L_x_1:


//--------------------- .nv.constant0.triton_poi_fused_max_pool2d_with_indices_18 --------------------------
	.section	.nv.constant0.triton_poi_fused_max_pool2d_with_indices_18,"a",@progbits
	.sectionflags	@""
	.align	4
.nv.constant0.triton_poi_fused_max_pool2d_with_indices_18:
	.zero		556
